//
// Generated by NVIDIA NVVM Compiler
//
// Compiler Build ID: CL-36424714
// Cuda compilation tools, release 13.0, V13.0.88
// Based on NVVM 20.0.0
//

.version 9.0
.target sm_100
.address_size 64

	// .globl	_Z13setRowReadRowPi
// _ZZ13setRowReadRowPiE4tile has been demoted

.visible .entry _Z13setRowReadRowPi(
	.param .u64 .ptr .align 1 _Z13setRowReadRowPi_param_0
)
{
	.reg .b32 	%r<11>;
	.reg .b64 	%rd<5>;
	// demoted variable
	.shared .align 4 .b8 _ZZ13setRowReadRowPiE4tile[4096];
	ld.param.u64 	%rd1, [_Z13setRowReadRowPi_param_0];
	cvta.to.global.u64 	%rd2, %rd1;
	mov.u32 	%r1, %tid.y;
	mov.u32 	%r2, %ntid.x;
	mov.u32 	%r3, %tid.x;
	mad.lo.s32 	%r4, %r1, %r2, %r3;
	shl.b32 	%r5, %r3, 7;
	mov.u32 	%r6, _ZZ13setRowReadRowPiE4tile;
	add.s32 	%r7, %r6, %r5;
	shl.b32 	%r8, %r1, 2;
	add.s32 	%r9, %r7, %r8;
	st.shared.u32 	[%r9], %r4;
	bar.sync 	0;
	ld.shared.u32 	%r10, [%r9];
	mul.wide.u32 	%rd3, %r4, 4;
	add.s64 	%rd4, %rd2, %rd3;
	st.global.u32 	[%rd4], %r10;
	ret;

}


// ===== COMPILED SASS (sm_100) =====

	.target	sm_100

	.elftype	@"ET_EXEC"


//--------------------- .note.nv.tkinfo           --------------------------
	.section	.note.nv.tkinfo,"",@"SHT_NOTE"
	.sectionflags	@"SHF_NOTE_NV_TKINFO"
	.tkinfo
        /*0018*/ 	.word	0x00000002
        /*0030*/ 	.string	""
        /*0030*/ 	.string	"ptxas"
        /*0030*/ 	.string	"Cuda compilation tools, release 13.0, V13.0.88"
        /*0030*/ 	.string	"Build cuda_13.0.r13.0/compiler.36424714_0"
        /*0030*/ 	.string	"-arch sm_100 -m 64 "



//--------------------- .note.nv.cuinfo           --------------------------
	.section	.note.nv.cuinfo,"",@"SHT_NOTE"
	.sectionflags	@"SHF_NOTE_NV_CUINFO"
        /*0018*/ 	.short	0x0002
        /*001a*/ 	.short	0x0064
        /*001c*/ 	.short	0x0082
	.zero		2


//--------------------- .nv.info                  --------------------------
	.section	.nv.info,"",@"SHT_CUDA_INFO"
	.align	4


	//----- nvinfo : EIATTR_REGCOUNT
	.align		4
        /*0000*/ 	.byte	0x04, 0x2f
        /*0002*/ 	.short	(.L_1 - .L_0)
	.align		4
.L_0:
        /*0004*/ 	.word	index@(_Z13setRowReadRowPi)
        /*0008*/ 	.word	0x0000000a


	//----- nvinfo : EIATTR_FRAME_SIZE
	.align		4
.L_1:
        /*000c*/ 	.byte	0x04, 0x11
        /*000e*/ 	.short	(.L_3 - .L_2)
	.align		4
.L_2:
        /*0010*/ 	.word	index@(_Z13setRowReadRowPi)
        /*0014*/ 	.word	0x00000000


	//----- nvinfo : EIATTR_MIN_STACK_SIZE
	.align		4
.L_3:
        /*0018*/ 	.byte	0x04, 0x12
        /*001a*/ 	.short	(.L_5 - .L_4)
	.align		4
.L_4:
        /*001c*/ 	.word	index@(_Z13setRowReadRowPi)
        /*0020*/ 	.word	0x00000000
.L_5:


//--------------------- .nv.compat                --------------------------
	.section	.nv.compat,"",@"SHT_CUDA_COMPAT_INFO"
	.align	4
        /*0000*/ 	.byte	0x02, 0x09, 0x00, 0x00, 0x02, 0x02, 0x01, 0x00, 0x02, 0x05, 0x05, 0x00, 0x03, 0x07, 0x01, 0x01
        /*0010*/ 	.byte	0x02, 0x03, 0x00, 0x00, 0x02, 0x06, 0x01, 0x00, 0x04, 0x0b, 0x08, 0x00, 0x09, 0x00, 0x00, 0x00
        /*0020*/ 	.byte	0x00, 0x00, 0x00, 0x00


//--------------------- .nv.info._Z13setRowReadRowPi --------------------------
	.section	.nv.info._Z13setRowReadRowPi,"",@"SHT_CUDA_INFO"
	.sectionflags	@""
	.align	4


	//----- nvinfo : EIATTR_CUDA_API_VERSION
	.align		4
        /*0000*/ 	.byte	0x04, 0x37
        /*0002*/ 	.short	(.L_7 - .L_6)
.L_6:
        /*0004*/ 	.word	0x00000082


	//----- nvinfo : EIATTR_KPARAM_INFO
	.align		4
.L_7:
        /*0008*/ 	.byte	0x04, 0x17
        /*000a*/ 	.short	(.L_9 - .L_8)
.L_8:
        /*000c*/ 	.word	0x00000000
        /*0010*/ 	.short	0x0000
        /*0012*/ 	.short	0x0000
        /*0014*/ 	.byte	0x00, 0xf5, 0x21, 0x00


	//----- nvinfo : EIATTR_SPARSE_MMA_MASK
	.align		4
.L_9:
        /*0018*/ 	.byte	0x03, 0x50
        /*001a*/ 	.short	0x0000


	//----- nvinfo : EIATTR_MAXREG_COUNT
	.align		4
        /*001c*/ 	.byte	0x03, 0x1b
        /*001e*/ 	.short	0x00ff


	//----- nvinfo : EIATTR_NUM_BARRIERS
	.align		4
        /*0020*/ 	.byte	0x02, 0x4c
        /*0022*/ 	.byte	0x01
	.zero		1


	//----- nvinfo : EIATTR_MERCURY_ISA_VERSION
	.align		4
        /*0024*/ 	.byte	0x03, 0x5f
        /*0026*/ 	.short	0x0101


	//----- nvinfo : EIATTR_VRC_CTA_INIT_COUNT
	.align		4
        /*0028*/ 	.byte	0x02, 0x4a
	.zero		1
	.zero		1


	//----- nvinfo : EIATTR_EXIT_INSTR_OFFSETS
	.align		4
        /*002c*/ 	.byte	0x04, 0x1c
        /*002e*/ 	.short	(.L_11 - .L_10)


	//   ....[0]....
.L_10:
        /*0030*/ 	.word	0x00000110


	//----- nvinfo : EIATTR_CBANK_PARAM_SIZE
	.align		4
.L_11:
        /*0034*/ 	.byte	0x03, 0x19
        /*0036*/ 	.short	0x0008


	//----- nvinfo : EIATTR_PARAM_CBANK
	.align		4
        /*0038*/ 	.byte	0x04, 0x0a
        /*003a*/ 	.short	(.L_13 - .L_12)
	.align		4
.L_12:
        /*003c*/ 	.word	index@(.nv.constant0._Z13setRowReadRowPi)
        /*0040*/ 	.short	0x0380
        /*0042*/ 	.short	0x0008


	//----- nvinfo : EIATTR_SW_WAR
	.align		4
.L_13:
        /*0044*/ 	.byte	0x04, 0x36
        /*0046*/ 	.short	(.L_15 - .L_14)
.L_14:
        /*0048*/ 	.word	0x00000008
.L_15:


//--------------------- .nv.callgraph             --------------------------
	.section	.nv.callgraph,"",@"SHT_CUDA_CALLGRAPH"
	.align	4
	.sectionentsize	8
	.align		4
        /*0000*/ 	.word	0x00000000
	.align		4
        /*0004*/ 	.word	0xffffffff
	.align		4
        /*0008*/ 	.word	0x00000000
	.align		4
        /*000c*/ 	.word	0xfffffffe
	.align		4
        /*0010*/ 	.word	0x00000000
	.align		4
        /*0014*/ 	.word	0xfffffffd
	.align		4
        /*0018*/ 	.word	0x00000000
	.align		4
        /*001c*/ 	.word	0xfffffffc


//--------------------- .text._Z13setRowReadRowPi --------------------------
	.section	.text._Z13setRowReadRowPi,"ax",@progbits
	.align	128
        .global         _Z13setRowReadRowPi
        .type           _Z13setRowReadRowPi,@function
        .size           _Z13setRowReadRowPi,(.L_x_1 - _Z13setRowReadRowPi)
        .other          _Z13setRowReadRowPi,@"STO_CUDA_ENTRY STV_DEFAULT"
_Z13setRowReadRowPi:
.text._Z13setRowReadRowPi:
[----:B------:R-:W-:Y:S01]  /*0000*/  LDC R1, c[0x0][0x37c] ;  /* 0x0000df00ff017b82 */ /* 0x000fe20000000800 */
[----:B------:R-:W0:Y:S07]  /*0010*/  S2R R2, SR_TID.X ;  /* 0x0000000000027919 */ /* 0x000e2e0000002100 */
[----:B------:R-:W1:Y:S01]  /*0020*/  S2UR UR5, SR_CgaCtaId ;  /* 0x00000000000579c3 */ /* 0x000e620000008800 */
[----:B------:R-:W2:Y:S01]  /*0030*/  LDCU UR6, c[0x0][0x360] ;  /* 0x00006c00ff0677ac */ /* 0x000ea20008000800 */
[----:B------:R-:W2:Y:S01]  /*0040*/  S2R R3, SR_TID.Y ;  /* 0x0000000000037919 */ /* 0x000ea20000002200 */
[----:B------:R-:W-:-:S02]  /*0050*/  UMOV UR4, 0x400 ;  /* 0x0000040000047882 */ /* 0x000fc40000000000 */
[----:B-1----:R-:W-:-:S06]  /*0060*/  ULEA UR4, UR5, UR4, 0x18 ;  /* 0x0000000405047291 */ /* 0x002fcc000f8ec0ff */
[----:B0-----:R-:W-:Y:S01]  /*0070*/  LEA R0, R2, UR4, 0x7 ;  /* 0x0000000402007c11 */ /* 0x001fe2000f8e38ff */
[----:B--2---:R-:W-:-:S03]  /*0080*/  IMAD R5, R3, UR6, R2 ;  /* 0x0000000603057c24 */ /* 0x004fc6000f8e0202 */
[----:B------:R-:W-:Y:S01]  /*0090*/  LEA R0, R3, R0, 0x2 ;  /* 0x0000000003007211 */ /* 0x000fe200078e10ff */
[----:B------:R-:W0:Y:S01]  /*00a0*/  LDCU.64 UR4, c[0x0][0x358] ;  /* 0x00006b00ff0477ac */ /* 0x000e220008000a00 */
[----:B------:R-:W1:Y:S03]  /*00b0*/  LDC.64 R2, c[0x0][0x380] ;  /* 0x0000e000ff027b82 */ /* 0x000e660000000a00 */
[----:B------:R-:W-:Y:S05]  /*00c0*/  STS [R0], R5 ;  /* 0x0000000500007388 */ /* 0x000fea0000000800 */
[----:B------:R-:W-:Y:S01]  /*00d0*/  BAR.SYNC.DEFER_BLOCKING 0x0 ;  /* 0x0000000000007b1d */ /* 0x000fe20000010000 */
[----:B-1----:R-:W-:-:S05]  /*00e0*/  IMAD.WIDE.U32 R2, R5, 0x4, R2 ;  /* 0x0000000405027825 */ /* 0x002fca00078e0002 */
[----:B------:R-:W0:Y:S04]  /*00f0*/  LDS R7, [R0] ;  /* 0x0000000000077984 */ /* 0x000e280000000800 */
[----:B0-----:R-:W-:Y:S01]  /*0100*/  STG.E desc[UR4][R2.64], R7 ;  /* 0x0000000702007986 */ /* 0x001fe2000c101904 */
[----:B------:R-:W-:Y:S05]  /*0110*/  EXIT ;  /* 0x000000000000794d */ /* 0x000fea0003800000 */
.L_x_0:
[----:B------:R-:W-:-:S00]  /*0120*/  BRA `(.L_x_0) ;  /* 0xfffffffc00fc7947 */ /* 0x000fc0000383ffff */
[----:B------:R-:W-:-:S00]  /*0130*/  NOP ;  /* 0x0000000000007918 */ /* 0x000fc00000000000 */
        /* <DEDUP_REMOVED lines=12> */
.L_x_1:


//--------------------- .nv.shared._Z13setRowReadRowPi --------------------------
	.section	.nv.shared._Z13setRowReadRowPi,"aw",@nobits
	.sectionflags	@""
	.align	4
.nv.shared._Z13setRowReadRowPi:
	.zero		5120


//--------------------- .nv.shared.reserved.0     --------------------------
	.section	.nv.shared.reserved.0,"aw",@nobits
	.weak		__nv_reservedSMEM_offset_0_alias
	.size		__nv_reservedSMEM_offset_0_alias, 0, 64
	.other		__nv_reservedSMEM_offset_0_alias,@"STO_CUDA_RESERVED_SHARED STV_DEFAULT"
__nv_reservedSMEM_offset_0_alias:
	.zero		0
	.zero		64


//--------------------- .nv.constant0._Z13setRowReadRowPi --------------------------
	.section	.nv.constant0._Z13setRowReadRowPi,"a",@progbits
	.sectionflags	@""
	.align	4
.nv.constant0._Z13setRowReadRowPi:
	.zero		904


//--------------------- SYMBOLS --------------------------

	.type		.nv.reservedSmem.offset0,@object
	.size		.nv.reservedSmem.offset0,0x4
	.type		.nv.reservedSmem.cap,@object
	.size		.nv.reservedSmem.cap,0x4
